//
// Generated by NVIDIA NVVM Compiler
//
// Compiler Build ID: CL-36424714
// Cuda compilation tools, release 13.0, V13.0.88
// Based on NVVM 20.0.0
//

.version 9.0
.target sm_100
.address_size 64

	// .globl	_Z10addNumbersiiPi

.visible .entry _Z10addNumbersiiPi(
	.param .u32 _Z10addNumbersiiPi_param_0,
	.param .u32 _Z10addNumbersiiPi_param_1,
	.param .u64 .ptr .align 1 _Z10addNumbersiiPi_param_2
)
{
	.reg .b32 	%r<4>;
	.reg .b64 	%rd<3>;

	ld.param.u32 	%r1, [_Z10addNumbersiiPi_param_0];
	ld.param.u32 	%r2, [_Z10addNumbersiiPi_param_1];
	ld.param.u64 	%rd1, [_Z10addNumbersiiPi_param_2];
	cvta.to.global.u64 	%rd2, %rd1;
	add.s32 	%r3, %r2, %r1;
	st.global.u32 	[%rd2], %r3;
	ret;

}


// ===== COMPILED SASS (sm_100) =====

	.target	sm_100

	.elftype	@"ET_EXEC"


//--------------------- .note.nv.tkinfo           --------------------------
	.section	.note.nv.tkinfo,"",@"SHT_NOTE"
	.sectionflags	@"SHF_NOTE_NV_TKINFO"
	.tkinfo
        /*0018*/ 	.word	0x00000002
        /*0030*/ 	.string	""
        /*0030*/ 	.string	"ptxas"
        /*0030*/ 	.string	"Cuda compilation tools, release 13.0, V13.0.88"
        /*0030*/ 	.string	"Build cuda_13.0.r13.0/compiler.36424714_0"
        /*0030*/ 	.string	"-arch sm_100 -m 64 "



//--------------------- .note.nv.cuinfo           --------------------------
	.section	.note.nv.cuinfo,"",@"SHT_NOTE"
	.sectionflags	@"SHF_NOTE_NV_CUINFO"
        /*0018*/ 	.short	0x0002
        /*001a*/ 	.short	0x0064
        /*001c*/ 	.short	0x0082
	.zero		2


//--------------------- .nv.info                  --------------------------
	.section	.nv.info,"",@"SHT_CUDA_INFO"
	.align	4


	//----- nvinfo : EIATTR_REGCOUNT
	.align		4
        /*0000*/ 	.byte	0x04, 0x2f
        /*0002*/ 	.short	(.L_1 - .L_0)
	.align		4
.L_0:
        /*0004*/ 	.word	index@(_Z10addNumbersiiPi)
        /*0008*/ 	.word	0x00000008


	//----- nvinfo : EIATTR_FRAME_SIZE
	.align		4
.L_1:
        /*000c*/ 	.byte	0x04, 0x11
        /*000e*/ 	.short	(.L_3 - .L_2)
	.align		4
.L_2:
        /*0010*/ 	.word	index@(_Z10addNumbersiiPi)
        /*0014*/ 	.word	0x00000000


	//----- nvinfo : EIATTR_MIN_STACK_SIZE
	.align		4
.L_3:
        /*0018*/ 	.byte	0x04, 0x12
        /*001a*/ 	.short	(.L_5 - .L_4)
	.align		4
.L_4:
        /*001c*/ 	.word	index@(_Z10addNumbersiiPi)
        /*0020*/ 	.word	0x00000000
.L_5:


//--------------------- .nv.compat                --------------------------
	.section	.nv.compat,"",@"SHT_CUDA_COMPAT_INFO"
	.align	4
        /*0000*/ 	.byte	0x02, 0x09, 0x00, 0x00, 0x02, 0x02, 0x01, 0x00, 0x02, 0x05, 0x05, 0x00, 0x03, 0x07, 0x01, 0x01
        /*0010*/ 	.byte	0x02, 0x03, 0x00, 0x00, 0x02, 0x06, 0x01, 0x00, 0x04, 0x0b, 0x08, 0x00, 0x09, 0x00, 0x00, 0x00
        /*0020*/ 	.byte	0x00, 0x00, 0x00, 0x00


//--------------------- .nv.info._Z10addNumbersiiPi --------------------------
	.section	.nv.info._Z10addNumbersiiPi,"",@"SHT_CUDA_INFO"
	.sectionflags	@""
	.align	4


	//----- nvinfo : EIATTR_CUDA_API_VERSION
	.align		4
        /*0000*/ 	.byte	0x04, 0x37
        /*0002*/ 	.short	(.L_7 - .L_6)
.L_6:
        /*0004*/ 	.word	0x00000082


	//----- nvinfo : EIATTR_KPARAM_INFO
	.align		4
.L_7:
        /*0008*/ 	.byte	0x04, 0x17
        /*000a*/ 	.short	(.L_9 - .L_8)
.L_8:
        /*000c*/ 	.word	0x00000000
        /*0010*/ 	.short	0x0002
        /*0012*/ 	.short	0x0008
        /*0014*/ 	.byte	0x00, 0xf5, 0x21, 0x00


	//----- nvinfo : EIATTR_KPARAM_INFO
	.align		4
.L_9:
        /*0018*/ 	.byte	0x04, 0x17
        /*001a*/ 	.short	(.L_11 - .L_10)
.L_10:
        /*001c*/ 	.word	0x00000000
        /*0020*/ 	.short	0x0001
        /*0022*/ 	.short	0x0004
        /*0024*/ 	.byte	0x00, 0xf0, 0x11, 0x00


	//----- nvinfo : EIATTR_KPARAM_INFO
	.align		4
.L_11:
        /*0028*/ 	.byte	0x04, 0x17
        /*002a*/ 	.short	(.L_13 - .L_12)
.L_12:
        /*002c*/ 	.word	0x00000000
        /*0030*/ 	.short	0x0000
        /*0032*/ 	.short	0x0000
        /*0034*/ 	.byte	0x00, 0xf0, 0x11, 0x00


	//----- nvinfo : EIATTR_SPARSE_MMA_MASK
	.align		4
.L_13:
        /*0038*/ 	.byte	0x03, 0x50
        /*003a*/ 	.short	0x0000


	//----- nvinfo : EIATTR_MAXREG_COUNT
	.align		4
        /*003c*/ 	.byte	0x03, 0x1b
        /*003e*/ 	.short	0x00ff


	//----- nvinfo : EIATTR_MERCURY_ISA_VERSION
	.align		4
        /*0040*/ 	.byte	0x03, 0x5f
        /*0042*/ 	.short	0x0101


	//----- nvinfo : EIATTR_VRC_CTA_INIT_COUNT
	.align		4
        /*0044*/ 	.byte	0x02, 0x4a
	.zero		1
	.zero		1


	//----- nvinfo : EIATTR_EXIT_INSTR_OFFSETS
	.align		4
        /*0048*/ 	.byte	0x04, 0x1c
        /*004a*/ 	.short	(.L_15 - .L_14)


	//   ....[0]....
.L_14:
        /*004c*/ 	.word	0x00000060


	//----- nvinfo : EIATTR_CBANK_PARAM_SIZE
	.align		4
.L_15:
        /*0050*/ 	.byte	0x03, 0x19
        /*0052*/ 	.short	0x0010


	//----- nvinfo : EIATTR_PARAM_CBANK
	.align		4
        /*0054*/ 	.byte	0x04, 0x0a
        /*0056*/ 	.short	(.L_17 - .L_16)
	.align		4
.L_16:
        /*0058*/ 	.word	index@(.nv.constant0._Z10addNumbersiiPi)
        /*005c*/ 	.short	0x0380
        /*005e*/ 	.short	0x0010


	//----- nvinfo : EIATTR_SW_WAR
	.align		4
.L_17:
        /*0060*/ 	.byte	0x04, 0x36
        /*0062*/ 	.short	(.L_19 - .L_18)
.L_18:
        /*0064*/ 	.word	0x00000008
.L_19:


//--------------------- .nv.callgraph             --------------------------
	.section	.nv.callgraph,"",@"SHT_CUDA_CALLGRAPH"
	.align	4
	.sectionentsize	8
	.align		4
        /*0000*/ 	.word	0x00000000
	.align		4
        /*0004*/ 	.word	0xffffffff
	.align		4
        /*0008*/ 	.word	0x00000000
	.align		4
        /*000c*/ 	.word	0xfffffffe
	.align		4
        /*0010*/ 	.word	0x00000000
	.align		4
        /*0014*/ 	.word	0xfffffffd
	.align		4
        /*0018*/ 	.word	0x00000000
	.align		4
        /*001c*/ 	.word	0xfffffffc


//--------------------- .text._Z10addNumbersiiPi  --------------------------
	.section	.text._Z10addNumbersiiPi,"ax",@progbits
	.align	128
        .global         _Z10addNumbersiiPi
        .type           _Z10addNumbersiiPi,@function
        .size           _Z10addNumbersiiPi,(.L_x_1 - _Z10addNumbersiiPi)
        .other          _Z10addNumbersiiPi,@"STO_CUDA_ENTRY STV_DEFAULT"
_Z10addNumbersiiPi:
.text._Z10addNumbersiiPi:
[----:B------:R-:W-:Y:S08]  /*0000*/  LDC R1, c[0x0][0x37c] ;  /* 0x0000df00ff017b82 */ /* 0x000ff00000000800 */
[----:B------:R-:W0:Y:S01]  /*0010*/  LDC.64 R4, c[0x0][0x380] ;  /* 0x0000e000ff047b82 */ /* 0x000e220000000a00 */
[----:B------:R-:W1:Y:S07]  /*0020*/  LDCU.64 UR4, c[0x0][0x358] ;  /* 0x00006b00ff0477ac */ /* 0x000e6e0008000a00 */
[----:B------:R-:W1:Y:S01]  /*0030*/  LDC.64 R2, c[0x0][0x388] ;  /* 0x0000e200ff027b82 */ /* 0x000e620000000a00 */
[----:B0-----:R-:W-:-:S05]  /*0040*/  IADD3 R5, PT, PT, R5, R4, RZ ;  /* 0x0000000405057210 */ /* 0x001fca0007ffe0ff */
[----:B-1----:R-:W-:Y:S01]  /*0050*/  STG.E desc[UR4][R2.64], R5 ;  /* 0x0000000502007986 */ /* 0x002fe2000c101904 */
[----:B------:R-:W-:Y:S05]  /*0060*/  EXIT ;  /* 0x000000000000794d */ /* 0x000fea0003800000 */
.L_x_0:
[----:B------:R-:W-:-:S00]  /*0070*/  BRA `(.L_x_0) ;  /* 0xfffffffc00fc7947 */ /* 0x000fc0000383ffff */
[----:B------:R-:W-:-:S00]  /*0080*/  NOP ;  /* 0x0000000000007918 */ /* 0x000fc00000000000 */
[----:B------:R-:W-:-:S00]  /*0090*/  NOP ;  /* 0x0000000000007918 */ /* 0x000fc00000000000 */
[----:B------:R-:W-:-:S00]  /*00a0*/  NOP ;  /* 0x0000000000007918 */ /* 0x000fc00000000000 */
[----:B------:R-:W-:-:S00]  /*00b0*/  NOP ;  /* 0x0000000000007918 */ /* 0x000fc00000000000 */
[----:B------:R-:W-:-:S00]  /*00c0*/  NOP ;  /* 0x0000000000007918 */ /* 0x000fc00000000000 */
[----:B------:R-:W-:-:S00]  /*00d0*/  NOP ;  /* 0x0000000000007918 */ /* 0x000fc00000000000 */
[----:B------:R-:W-:-:S00]  /*00e0*/  NOP ;  /* 0x0000000000007918 */ /* 0x000fc00000000000 */
[----:B------:R-:W-:-:S00]  /*00f0*/  NOP ;  /* 0x0000000000007918 */ /* 0x000fc00000000000 */
.L_x_1:


//--------------------- .nv.shared.reserved.0     --------------------------
	.section	.nv.shared.reserved.0,"aw",@nobits
	.weak		__nv_reservedSMEM_offset_0_alias
	.size		__nv_reservedSMEM_offset_0_alias, 0, 64
	.other		__nv_reservedSMEM_offset_0_alias,@"STO_CUDA_RESERVED_SHARED STV_DEFAULT"
__nv_reservedSMEM_offset_0_alias:
	.zero		0
	.zero		64


//--------------------- .nv.constant0._Z10addNumbersiiPi --------------------------
	.section	.nv.constant0._Z10addNumbersiiPi,"a",@progbits
	.sectionflags	@""
	.align	4
.nv.constant0._Z10addNumbersiiPi:
	.zero		912


//--------------------- SYMBOLS --------------------------

	.type		.nv.reservedSmem.offset0,@object
	.size		.nv.reservedSmem.offset0,0x4
